//
// Generated by NVIDIA NVVM Compiler
//
// Compiler Build ID: CL-36424714
// Cuda compilation tools, release 13.0, V13.0.88
// Based on NVVM 20.0.0
//

.version 9.0
.target sm_100
.address_size 64

	// .globl	_Z11stencilScanPfS_
// _ZZ11stencilScanPfS_E5in_ds has been demoted

.visible .entry _Z11stencilScanPfS_(
	.param .u64 .ptr .align 1 _Z11stencilScanPfS__param_0,
	.param .u64 .ptr .align 1 _Z11stencilScanPfS__param_1
)
{
	.reg .pred 	%p<31>;
	.reg .b32 	%r<22>;
	.reg .b32 	%f<129>;
	.reg .b64 	%rd<11>;
	// demoted variable
	.shared .align 4 .b8 _ZZ11stencilScanPfS_E5in_ds[1296];
	ld.param.u64 	%rd6, [_Z11stencilScanPfS__param_0];
	ld.param.u64 	%rd5, [_Z11stencilScanPfS__param_1];
	cvta.to.global.u64 	%rd1, %rd6;
	mov.u32 	%r3, %ctaid.y;
	shl.b32 	%r4, %r3, 4;
	mov.u32 	%r5, %tid.y;
	add.s32 	%r6, %r4, %r5;
	add.s32 	%r8, %r6, -1;
	mov.u32 	%r9, %ctaid.x;
	shl.b32 	%r10, %r9, 4;
	mov.u32 	%r11, %tid.x;
	add.s32 	%r13, %r10, %r11;
	add.s32 	%r14, %r13, -1;
	setp.lt.u32 	%p3, %r8, 100;
	setp.lt.u32 	%p4, %r14, 102;
	and.pred  	%p1, %p3, %p4;
	mov.u32 	%r15, _ZZ11stencilScanPfS_E5in_ds;
	mad.lo.s32 	%r16, %r5, 72, %r15;
	shl.b32 	%r17, %r11, 2;
	add.s32 	%r1, %r16, %r17;
	mul.lo.s32 	%r18, %r14, 10;
	mad.lo.s32 	%r2, %r8, 1020, %r18;
	add.s32 	%r19, %r5, -1;
	setp.lt.u32 	%p5, %r19, 16;
	setp.ne.s32 	%p6, %r11, 0;
	setp.lt.u32 	%p7, %r11, 17;
	and.pred  	%p8, %p5, %p7;
	and.pred  	%p9, %p8, %p6;
	add.s32 	%r20, %r6, -2;
	setp.lt.u32 	%p10, %r20, 98;
	and.pred  	%p11, %p9, %p10;
	add.s32 	%r21, %r13, -2;
	setp.lt.u32 	%p12, %r21, 100;
	and.pred  	%p2, %p12, %p11;
	mul.wide.u32 	%rd7, %r2, 4;
	add.s64 	%rd2, %rd1, %rd7;
	mov.f32 	%f119, 0f00000000;
	not.pred 	%p13, %p1;
	@%p13 bra 	$L__BB0_2;
	ld.global.f32 	%f119, [%rd2];
$L__BB0_2:
	st.shared.f32 	[%r1], %f119;
	bar.sync 	0;
	bar.sync 	0;
	mov.f32 	%f120, 0f00000000;
	@%p13 bra 	$L__BB0_4;
	ld.global.f32 	%f120, [%rd2+4];
$L__BB0_4:
	st.shared.f32 	[%r1], %f120;
	mul.wide.s32 	%rd8, %r2, 4;
	add.s64 	%rd9, %rd8, %rd1;
	add.s64 	%rd3, %rd9, 4;
	ld.global.f32 	%f5, [%rd9+8];
	bar.sync 	0;
	cvta.to.global.u64 	%rd10, %rd5;
	add.s64 	%rd4, %rd10, %rd8;
	not.pred 	%p15, %p2;
	@%p15 bra 	$L__BB0_6;
	add.f32 	%f31, %f119, %f5;
	ld.shared.f32 	%f32, [%r1+-72];
	add.f32 	%f33, %f31, %f32;
	ld.shared.f32 	%f34, [%r1+72];
	add.f32 	%f35, %f33, %f34;
	ld.shared.f32 	%f36, [%r1+-4];
	add.f32 	%f37, %f35, %f36;
	ld.shared.f32 	%f38, [%r1+4];
	add.f32 	%f39, %f37, %f38;
	fma.rn.f32 	%f40, %f120, 0fC0C00000, %f39;
	st.global.f32 	[%rd4+4], %f40;
$L__BB0_6:
	bar.sync 	0;
	mov.f32 	%f121, 0f00000000;
	@%p13 bra 	$L__BB0_8;
	ld.global.f32 	%f121, [%rd2+8];
$L__BB0_8:
	st.shared.f32 	[%r1], %f121;
	ld.global.f32 	%f8, [%rd3+8];
	bar.sync 	0;
	@%p15 bra 	$L__BB0_10;
	add.f32 	%f42, %f120, %f8;
	ld.shared.f32 	%f43, [%r1+-72];
	add.f32 	%f44, %f42, %f43;
	ld.shared.f32 	%f45, [%r1+72];
	add.f32 	%f46, %f44, %f45;
	ld.shared.f32 	%f47, [%r1+-4];
	add.f32 	%f48, %f46, %f47;
	ld.shared.f32 	%f49, [%r1+4];
	add.f32 	%f50, %f48, %f49;
	fma.rn.f32 	%f51, %f121, 0fC0C00000, %f50;
	st.global.f32 	[%rd4+8], %f51;
$L__BB0_10:
	bar.sync 	0;
	mov.f32 	%f122, 0f00000000;
	@%p13 bra 	$L__BB0_12;
	ld.global.f32 	%f122, [%rd2+12];
$L__BB0_12:
	st.shared.f32 	[%r1], %f122;
	ld.global.f32 	%f11, [%rd3+12];
	bar.sync 	0;
	@%p15 bra 	$L__BB0_14;
	add.f32 	%f53, %f121, %f11;
	ld.shared.f32 	%f54, [%r1+-72];
	add.f32 	%f55, %f53, %f54;
	ld.shared.f32 	%f56, [%r1+72];
	add.f32 	%f57, %f55, %f56;
	ld.shared.f32 	%f58, [%r1+-4];
	add.f32 	%f59, %f57, %f58;
	ld.shared.f32 	%f60, [%r1+4];
	add.f32 	%f61, %f59, %f60;
	fma.rn.f32 	%f62, %f122, 0fC0C00000, %f61;
	st.global.f32 	[%rd4+12], %f62;
$L__BB0_14:
	bar.sync 	0;
	mov.f32 	%f123, 0f00000000;
	@%p13 bra 	$L__BB0_16;
	ld.global.f32 	%f123, [%rd2+16];
$L__BB0_16:
	st.shared.f32 	[%r1], %f123;
	ld.global.f32 	%f14, [%rd3+16];
	bar.sync 	0;
	@%p15 bra 	$L__BB0_18;
	add.f32 	%f64, %f122, %f14;
	ld.shared.f32 	%f65, [%r1+-72];
	add.f32 	%f66, %f64, %f65;
	ld.shared.f32 	%f67, [%r1+72];
	add.f32 	%f68, %f66, %f67;
	ld.shared.f32 	%f69, [%r1+-4];
	add.f32 	%f70, %f68, %f69;
	ld.shared.f32 	%f71, [%r1+4];
	add.f32 	%f72, %f70, %f71;
	fma.rn.f32 	%f73, %f123, 0fC0C00000, %f72;
	st.global.f32 	[%rd4+16], %f73;
$L__BB0_18:
	bar.sync 	0;
	mov.f32 	%f124, 0f00000000;
	@%p13 bra 	$L__BB0_20;
	ld.global.f32 	%f124, [%rd2+20];
$L__BB0_20:
	st.shared.f32 	[%r1], %f124;
	ld.global.f32 	%f17, [%rd3+20];
	bar.sync 	0;
	@%p15 bra 	$L__BB0_22;
	add.f32 	%f75, %f123, %f17;
	ld.shared.f32 	%f76, [%r1+-72];
	add.f32 	%f77, %f75, %f76;
	ld.shared.f32 	%f78, [%r1+72];
	add.f32 	%f79, %f77, %f78;
	ld.shared.f32 	%f80, [%r1+-4];
	add.f32 	%f81, %f79, %f80;
	ld.shared.f32 	%f82, [%r1+4];
	add.f32 	%f83, %f81, %f82;
	fma.rn.f32 	%f84, %f124, 0fC0C00000, %f83;
	st.global.f32 	[%rd4+20], %f84;
$L__BB0_22:
	bar.sync 	0;
	mov.f32 	%f125, 0f00000000;
	@%p13 bra 	$L__BB0_24;
	ld.global.f32 	%f125, [%rd2+24];
$L__BB0_24:
	st.shared.f32 	[%r1], %f125;
	ld.global.f32 	%f20, [%rd3+24];
	bar.sync 	0;
	@%p15 bra 	$L__BB0_26;
	add.f32 	%f86, %f124, %f20;
	ld.shared.f32 	%f87, [%r1+-72];
	add.f32 	%f88, %f86, %f87;
	ld.shared.f32 	%f89, [%r1+72];
	add.f32 	%f90, %f88, %f89;
	ld.shared.f32 	%f91, [%r1+-4];
	add.f32 	%f92, %f90, %f91;
	ld.shared.f32 	%f93, [%r1+4];
	add.f32 	%f94, %f92, %f93;
	fma.rn.f32 	%f95, %f125, 0fC0C00000, %f94;
	st.global.f32 	[%rd4+24], %f95;
$L__BB0_26:
	bar.sync 	0;
	mov.f32 	%f126, 0f00000000;
	@%p13 bra 	$L__BB0_28;
	ld.global.f32 	%f126, [%rd2+28];
$L__BB0_28:
	st.shared.f32 	[%r1], %f126;
	ld.global.f32 	%f23, [%rd3+28];
	bar.sync 	0;
	@%p15 bra 	$L__BB0_30;
	add.f32 	%f97, %f125, %f23;
	ld.shared.f32 	%f98, [%r1+-72];
	add.f32 	%f99, %f97, %f98;
	ld.shared.f32 	%f100, [%r1+72];
	add.f32 	%f101, %f99, %f100;
	ld.shared.f32 	%f102, [%r1+-4];
	add.f32 	%f103, %f101, %f102;
	ld.shared.f32 	%f104, [%r1+4];
	add.f32 	%f105, %f103, %f104;
	fma.rn.f32 	%f106, %f126, 0fC0C00000, %f105;
	st.global.f32 	[%rd4+28], %f106;
$L__BB0_30:
	bar.sync 	0;
	mov.f32 	%f127, 0f00000000;
	@%p13 bra 	$L__BB0_32;
	ld.global.f32 	%f127, [%rd2+32];
$L__BB0_32:
	st.shared.f32 	[%r1], %f127;
	ld.global.f32 	%f26, [%rd3+32];
	bar.sync 	0;
	@%p15 bra 	$L__BB0_34;
	add.f32 	%f108, %f126, %f26;
	ld.shared.f32 	%f109, [%r1+-72];
	add.f32 	%f110, %f108, %f109;
	ld.shared.f32 	%f111, [%r1+72];
	add.f32 	%f112, %f110, %f111;
	ld.shared.f32 	%f113, [%r1+-4];
	add.f32 	%f114, %f112, %f113;
	ld.shared.f32 	%f115, [%r1+4];
	add.f32 	%f116, %f114, %f115;
	fma.rn.f32 	%f117, %f127, 0fC0C00000, %f116;
	st.global.f32 	[%rd4+32], %f117;
$L__BB0_34:
	bar.sync 	0;
	mov.f32 	%f128, 0f00000000;
	@%p13 bra 	$L__BB0_36;
	ld.global.f32 	%f128, [%rd2+36];
$L__BB0_36:
	st.shared.f32 	[%r1], %f128;
	bar.sync 	0;
	bar.sync 	0;
	ret;

}


// ===== COMPILED SASS (sm_100) =====

	.target	sm_100

	.elftype	@"ET_EXEC"


//--------------------- .note.nv.tkinfo           --------------------------
	.section	.note.nv.tkinfo,"",@"SHT_NOTE"
	.sectionflags	@"SHF_NOTE_NV_TKINFO"
	.tkinfo
        /*0018*/ 	.word	0x00000002
        /*0030*/ 	.string	""
        /*0030*/ 	.string	"ptxas"
        /*0030*/ 	.string	"Cuda compilation tools, release 13.0, V13.0.88"
        /*0030*/ 	.string	"Build cuda_13.0.r13.0/compiler.36424714_0"
        /*0030*/ 	.string	"-arch sm_100 -m 64 "



//--------------------- .note.nv.cuinfo           --------------------------
	.section	.note.nv.cuinfo,"",@"SHT_NOTE"
	.sectionflags	@"SHF_NOTE_NV_CUINFO"
        /*0018*/ 	.short	0x0002
        /*001a*/ 	.short	0x0064
        /*001c*/ 	.short	0x0082
	.zero		2


//--------------------- .nv.info                  --------------------------
	.section	.nv.info,"",@"SHT_CUDA_INFO"
	.align	4


	//----- nvinfo : EIATTR_REGCOUNT
	.align		4
        /*0000*/ 	.byte	0x04, 0x2f
        /*0002*/ 	.short	(.L_1 - .L_0)
	.align		4
.L_0:
        /*0004*/ 	.word	index@(_Z11stencilScanPfS_)
        /*0008*/ 	.word	0x00000018


	//----- nvinfo : EIATTR_FRAME_SIZE
	.align		4
.L_1:
        /*000c*/ 	.byte	0x04, 0x11
        /*000e*/ 	.short	(.L_3 - .L_2)
	.align		4
.L_2:
        /*0010*/ 	.word	index@(_Z11stencilScanPfS_)
        /*0014*/ 	.word	0x00000000


	//----- nvinfo : EIATTR_MIN_STACK_SIZE
	.align		4
.L_3:
        /*0018*/ 	.byte	0x04, 0x12
        /*001a*/ 	.short	(.L_5 - .L_4)
	.align		4
.L_4:
        /*001c*/ 	.word	index@(_Z11stencilScanPfS_)
        /*0020*/ 	.word	0x00000000
.L_5:


//--------------------- .nv.compat                --------------------------
	.section	.nv.compat,"",@"SHT_CUDA_COMPAT_INFO"
	.align	4
        /*0000*/ 	.byte	0x02, 0x09, 0x00, 0x00, 0x02, 0x02, 0x01, 0x00, 0x02, 0x05, 0x05, 0x00, 0x03, 0x07, 0x01, 0x01
        /*0010*/ 	.byte	0x02, 0x03, 0x00, 0x00, 0x02, 0x06, 0x01, 0x00, 0x04, 0x0b, 0x08, 0x00, 0x09, 0x00, 0x00, 0x00
        /*0020*/ 	.byte	0x00, 0x00, 0x00, 0x00


//--------------------- .nv.info._Z11stencilScanPfS_ --------------------------
	.section	.nv.info._Z11stencilScanPfS_,"",@"SHT_CUDA_INFO"
	.sectionflags	@""
	.align	4


	//----- nvinfo : EIATTR_CUDA_API_VERSION
	.align		4
        /*0000*/ 	.byte	0x04, 0x37
        /*0002*/ 	.short	(.L_7 - .L_6)
.L_6:
        /*0004*/ 	.word	0x00000082


	//----- nvinfo : EIATTR_KPARAM_INFO
	.align		4
.L_7:
        /*0008*/ 	.byte	0x04, 0x17
        /*000a*/ 	.short	(.L_9 - .L_8)
.L_8:
        /*000c*/ 	.word	0x00000000
        /*0010*/ 	.short	0x0001
        /*0012*/ 	.short	0x0008
        /*0014*/ 	.byte	0x00, 0xf5, 0x21, 0x00


	//----- nvinfo : EIATTR_KPARAM_INFO
	.align		4
.L_9:
        /*0018*/ 	.byte	0x04, 0x17
        /*001a*/ 	.short	(.L_11 - .L_10)
.L_10:
        /*001c*/ 	.word	0x00000000
        /*0020*/ 	.short	0x0000
        /*0022*/ 	.short	0x0000
        /*0024*/ 	.byte	0x00, 0xf5, 0x21, 0x00


	//----- nvinfo : EIATTR_SPARSE_MMA_MASK
	.align		4
.L_11:
        /*0028*/ 	.byte	0x03, 0x50
        /*002a*/ 	.short	0x0000


	//----- nvinfo : EIATTR_MAXREG_COUNT
	.align		4
        /*002c*/ 	.byte	0x03, 0x1b
        /*002e*/ 	.short	0x00ff


	//----- nvinfo : EIATTR_NUM_BARRIERS
	.align		4
        /*0030*/ 	.byte	0x02, 0x4c
        /*0032*/ 	.byte	0x01
	.zero		1


	//----- nvinfo : EIATTR_MERCURY_ISA_VERSION
	.align		4
        /*0034*/ 	.byte	0x03, 0x5f
        /*0036*/ 	.short	0x0101


	//----- nvinfo : EIATTR_VRC_CTA_INIT_COUNT
	.align		4
        /*0038*/ 	.byte	0x02, 0x4a
	.zero		1
	.zero		1


	//----- nvinfo : EIATTR_EXIT_INSTR_OFFSETS
	.align		4
        /*003c*/ 	.byte	0x04, 0x1c
        /*003e*/ 	.short	(.L_13 - .L_12)


	//   ....[0]....
.L_12:
        /*0040*/ 	.word	0x00000ce0


	//----- nvinfo : EIATTR_CRS_STACK_SIZE
	.align		4
.L_13:
        /*0044*/ 	.byte	0x04, 0x1e
        /*0046*/ 	.short	(.L_15 - .L_14)
.L_14:
        /*0048*/ 	.word	0x00000000


	//----- nvinfo : EIATTR_CBANK_PARAM_SIZE
	.align		4
.L_15:
        /*004c*/ 	.byte	0x03, 0x19
        /*004e*/ 	.short	0x0010


	//----- nvinfo : EIATTR_PARAM_CBANK
	.align		4
        /*0050*/ 	.byte	0x04, 0x0a
        /*0052*/ 	.short	(.L_17 - .L_16)
	.align		4
.L_16:
        /*0054*/ 	.word	index@(.nv.constant0._Z11stencilScanPfS_)
        /*0058*/ 	.short	0x0380
        /*005a*/ 	.short	0x0010


	//----- nvinfo : EIATTR_SW_WAR
	.align		4
.L_17:
        /*005c*/ 	.byte	0x04, 0x36
        /*005e*/ 	.short	(.L_19 - .L_18)
.L_18:
        /*0060*/ 	.word	0x00000008
.L_19:


//--------------------- .nv.callgraph             --------------------------
	.section	.nv.callgraph,"",@"SHT_CUDA_CALLGRAPH"
	.align	4
	.sectionentsize	8
	.align		4
        /*0000*/ 	.word	0x00000000
	.align		4
        /*0004*/ 	.word	0xffffffff
	.align		4
        /*0008*/ 	.word	0x00000000
	.align		4
        /*000c*/ 	.word	0xfffffffe
	.align		4
        /*0010*/ 	.word	0x00000000
	.align		4
        /*0014*/ 	.word	0xfffffffd
	.align		4
        /*0018*/ 	.word	0x00000000
	.align		4
        /*001c*/ 	.word	0xfffffffc


//--------------------- .text._Z11stencilScanPfS_ --------------------------
	.section	.text._Z11stencilScanPfS_,"ax",@progbits
	.align	128
        .global         _Z11stencilScanPfS_
        .type           _Z11stencilScanPfS_,@function
        .size           _Z11stencilScanPfS_,(.L_x_19 - _Z11stencilScanPfS_)
        .other          _Z11stencilScanPfS_,@"STO_CUDA_ENTRY STV_DEFAULT"
_Z11stencilScanPfS_:
.text._Z11stencilScanPfS_:
[----:B------:R-:W-:Y:S01]  /*0000*/  LDC R1, c[0x0][0x37c] ;  /* 0x0000df00ff017b82 */ /* 0x000fe20000000800 */
[----:B------:R-:W0:Y:S07]  /*0010*/  S2R R17, SR_TID.X ;  /* 0x0000000000117919 */ /* 0x000e2e0000002100 */
[----:B------:R-:W1:Y:S01]  /*0020*/  LDC.64 R4, c[0x0][0x380] ;  /* 0x0000e000ff047b82 */ /* 0x000e620000000a00 */
[----:B------:R-:W-:Y:S01]  /*0030*/  HFMA2 R3, -RZ, RZ, 0, 5.9604644775390625e-07 ;  /* 0x0000000aff037431 */ /* 0x000fe200000001ff */
[----:B------:R-:W2:Y:S01]  /*0040*/  LDCU.64 UR4, c[0x0][0x358] ;  /* 0x00006b00ff0477ac */ /* 0x000ea20008000a00 */
[----:B------:R-:W0:Y:S01]  /*0050*/  S2R R10, SR_CTAID.X ;  /* 0x00000000000a7919 */ /* 0x000e220000002500 */
[----:B------:R-:W-:Y:S01]  /*0060*/  MOV R13, RZ ;  /* 0x000000ff000d7202 */ /* 0x000fe20000000f00 */
[----:B------:R-:W3:Y:S01]  /*0070*/  S2R R15, SR_TID.Y ;  /* 0x00000000000f7919 */ /* 0x000ee20000002200 */
[----:B------:R-:W3:Y:S01]  /*0080*/  S2R R8, SR_CTAID.Y ;  /* 0x0000000000087919 */ /* 0x000ee20000002600 */
[----:B0-----:R-:W-:-:S04]  /*0090*/  LEA R10, R10, R17, 0x4 ;  /* 0x000000110a0a7211 */ /* 0x001fc800078e20ff */
[C---:B------:R-:W-:Y:S01]  /*00a0*/  IADD3 R0, PT, PT, R10.reuse, -0x1, RZ ;  /* 0xffffffff0a007810 */ /* 0x040fe20007ffe0ff */
[----:B------:R-:W-:Y:S01]  /*00b0*/  IMAD R3, R10, R3, -0xa ;  /* 0xfffffff60a037424 */ /* 0x000fe200078e0203 */
[----:B---3--:R-:W-:Y:S02]  /*00c0*/  LEA R8, R8, R15, 0x4 ;  /* 0x0000000f08087211 */ /* 0x008fe400078e20ff */
[----:B------:R-:W-:Y:S02]  /*00d0*/  ISETP.GE.U32.AND P0, PT, R0, 0x66, PT ;  /* 0x000000660000780c */ /* 0x000fe40003f06070 */
[----:B------:R-:W-:-:S04]  /*00e0*/  IADD3 R0, PT, PT, R8, -0x1, RZ ;  /* 0xffffffff08007810 */ /* 0x000fc80007ffe0ff */
[C---:B------:R-:W-:Y:S01]  /*00f0*/  ISETP.LT.U32.AND P0, PT, R0.reuse, 0x64, !P0 ;  /* 0x000000640000780c */ /* 0x040fe20004701070 */
[----:B------:R-:W-:-:S04]  /*0100*/  IMAD R11, R0, 0x3fc, R3 ;  /* 0x000003fc000b7824 */ /* 0x000fc800078e0203 */
[----:B-1----:R-:W-:-:S08]  /*0110*/  IMAD.WIDE.U32 R2, R11, 0x4, R4 ;  /* 0x000000040b027825 */ /* 0x002fd000078e0004 */
[----:B--2---:R-:W2:Y:S01]  /*0120*/  @P0 LDG.E R13, desc[UR4][R2.64] ;  /* 0x00000004020d0981 */ /* 0x004ea2000c1e1900 */
[----:B------:R-:W-:Y:S01]  /*0130*/  MOV R0, 0x400 ;  /* 0x0000040000007802 */ /* 0x000fe20000000f00 */
[----:B------:R-:W-:Y:S01]  /*0140*/  HFMA2 R9, -RZ, RZ, 0, 0 ;  /* 0x00000000ff097431 */ /* 0x000fe200000001ff */
[----:B------:R-:W0:Y:S02]  /*0150*/  S2R R7, SR_CgaCtaId ;  /* 0x0000000000077919 */ /* 0x000e240000008800 */
[----:B0-----:R-:W-:Y:S02]  /*0160*/  LEA R0, R7, R0, 0x18 ;  /* 0x0000000007007211 */ /* 0x001fe400078ec0ff */
[C---:B------:R-:W-:Y:S01]  /*0170*/  IADD3 R12, PT, PT, R15.reuse, -0x1, RZ ;  /* 0xffffffff0f0c7810 */ /* 0x040fe20007ffe0ff */
[----:B------:R-:W0:Y:S02]  /*0180*/  LDC.64 R6, c[0x0][0x388] ;  /* 0x0000e200ff067b82 */ /* 0x000e240000000a00 */
[----:B------:R-:W-:-:S05]  /*0190*/  IMAD R0, R15, 0x48, R0 ;  /* 0x000000480f007824 */ /* 0x000fca00078e0200 */
[----:B------:R-:W-:-:S05]  /*01a0*/  LEA R0, R17, R0, 0x2 ;  /* 0x0000000011007211 */ /* 0x000fca00078e10ff */
[----:B--2---:R1:W-:Y:S01]  /*01b0*/  STS [R0], R13 ;  /* 0x0000000d00007388 */ /* 0x0043e20000000800 */
[----:B------:R-:W-:Y:S08]  /*01c0*/  BAR.SYNC.DEFER_BLOCKING 0x0 ;  /* 0x0000000000007b1d */ /* 0x000ff00000010000 */
[----:B------:R-:W-:Y:S06]  /*01d0*/  BAR.SYNC.DEFER_BLOCKING 0x0 ;  /* 0x0000000000007b1d */ /* 0x000fec0000010000 */
[----:B------:R-:W2:Y:S01]  /*01e0*/  @P0 LDG.E R9, desc[UR4][R2.64+0x4] ;  /* 0x0000040402090981 */ /* 0x000ea2000c1e1900 */
[----:B------:R-:W-:Y:S01]  /*01f0*/  ISETP.GE.U32.AND P1, PT, R17, 0x11, PT ;  /* 0x000000111100780c */ /* 0x000fe20003f26070 */
[----:B------:R-:W-:Y:S01]  /*0200*/  IMAD.WIDE R4, R11, 0x4, R4 ;  /* 0x000000040b047825 */ /* 0x000fe200078e0204 */
[----:B------:R-:W-:-:S02]  /*0210*/  IADD3 R8, PT, PT, R8, -0x2, RZ ;  /* 0xfffffffe08087810 */ /* 0x000fc40007ffe0ff */
[----:B------:R-:W-:Y:S01]  /*0220*/  ISETP.LT.U32.AND P1, PT, R12, 0x10, !P1 ;  /* 0x000000100c00780c */ /* 0x000fe20004f21070 */
[----:B------:R-:W-:Y:S01]  /*0230*/  BSSY.RECONVERGENT B0, `(.L_x_0) ;  /* 0x0000016000007945 */ /* 0x000fe20003800200 */
[----:B------:R-:W-:Y:S01]  /*0240*/  IADD3 R10, PT, PT, R10, -0x2, RZ ;  /* 0xfffffffe0a0a7810 */ /* 0x000fe20007ffe0ff */
[----:B0-----:R-:W-:Y:S01]  /*0250*/  IMAD.WIDE R6, R11, 0x4, R6 ;  /* 0x000000040b067825 */ /* 0x001fe200078e0206 */
[----:B------:R-:W-:Y:S02]  /*0260*/  ISETP.NE.AND P1, PT, R17, RZ, P1 ;  /* 0x000000ff1100720c */ /* 0x000fe40000f25270 */
[----:B------:R-:W-:Y:S02]  /*0270*/  MOV R11, RZ ;  /* 0x000000ff000b7202 */ /* 0x000fe40000000f00 */
[----:B------:R-:W-:Y:S02]  /*0280*/  ISETP.LT.U32.AND P1, PT, R8, 0x62, P1 ;  /* 0x000000620800780c */ /* 0x000fe40000f21070 */
[----:B------:R1:W5:Y:S02]  /*0290*/  LDG.E R8, desc[UR4][R4.64+0x8] ;  /* 0x0000080404087981 */ /* 0x000364000c1e1900 */
[----:B------:R-:W-:-:S02]  /*02a0*/  ISETP.LT.U32.AND P1, PT, R10, 0x64, P1 ;  /* 0x000000640a00780c */ /* 0x000fc40000f21070 */
[----:B--2---:R1:W-:Y:S01]  /*02b0*/  STS [R0], R9 ;  /* 0x0000000900007388 */ /* 0x0043e20000000800 */
[----:B------:R-:W-:Y:S10]  /*02c0*/  BAR.SYNC.DEFER_BLOCKING 0x0 ;  /* 0x0000000000007b1d */ /* 0x000ff40000010000 */
[----:B------:R-:W-:Y:S05]  /*02d0*/  @!P1 BRA `(.L_x_1) ;  /* 0x00000000002c9947 */ /* 0x000fea0003800000 */
[----:B------:R-:W0:Y:S01]  /*02e0*/  LDS R15, [R0+-0x48] ;  /* 0xffffb800000f7984 */ /* 0x000e220000000800 */
[----:B-----5:R-:W-:-:S03]  /*02f0*/  FADD R8, R8, R13 ;  /* 0x0000000d08087221 */ /* 0x020fc60000000000 */
[----:B------:R-:W2:Y:S04]  /*0300*/  LDS R17, [R0+0x48] ;  /* 0x0000480000117984 */ /* 0x000ea80000000800 */
[----:B------:R-:W3:Y:S04]  /*0310*/  LDS R19, [R0+-0x4] ;  /* 0xfffffc0000137984 */ /* 0x000ee80000000800 */
[----:B------:R-:W4:Y:S01]  /*0320*/  LDS R21, [R0+0x4] ;  /* 0x0000040000157984 */ /* 0x000f220000000800 */
[----:B0-----:R-:W-:-:S04]  /*0330*/  FADD R8, R8, R15 ;  /* 0x0000000f08087221 */ /* 0x001fc80000000000 */
[----:B--2---:R-:W-:-:S04]  /*0340*/  FADD R8, R8, R17 ;  /* 0x0000001108087221 */ /* 0x004fc80000000000 */
[----:B---3--:R-:W-:-:S04]  /*0350*/  FADD R8, R8, R19 ;  /* 0x0000001308087221 */ /* 0x008fc80000000000 */
[----:B----4-:R-:W-:-:S04]  /*0360*/  FADD R8, R8, R21 ;  /* 0x0000001508087221 */ /* 0x010fc80000000000 */
[----:B-1----:R-:W-:-:S05]  /*0370*/  FFMA R13, R9, -6, R8 ;  /* 0xc0c00000090d7823 */ /* 0x002fca0000000008 */
[----:B------:R0:W-:Y:S02]  /*0380*/  STG.E desc[UR4][R6.64+0x4], R13 ;  /* 0x0000040d06007986 */ /* 0x0001e4000c101904 */
.L_x_1:
[----:B------:R-:W-:Y:S05]  /*0390*/  BSYNC.RECONVERGENT B0 ;  /* 0x0000000000007941 */ /* 0x000fea0003800200 */
.L_x_0:
[----:B------:R-:W-:Y:S06]  /*03a0*/  BAR.SYNC.DEFER_BLOCKING 0x0 ;  /* 0x0000000000007b1d */ /* 0x000fec0000010000 */
[----:B------:R-:W2:Y:S01]  /*03b0*/  @P0 LDG.E R11, desc[UR4][R2.64+0x8] ;  /* 0x00000804020b0981 */ /* 0x000ea2000c1e1900 */
[----:B------:R-:W-:Y:S01]  /*03c0*/  BSSY.RECONVERGENT B0, `(.L_x_2) ;  /* 0x0000011000007945 */ /* 0x000fe20003800200 */
[----:B01----:R-:W-:Y:S02]  /*03d0*/  HFMA2 R13, -RZ, RZ, 0, 0 ;  /* 0x00000000ff0d7431 */ /* 0x003fe400000001ff */
[----:B-----5:R0:W5:Y:S04]  /*03e0*/  LDG.E R8, desc[UR4][R4.64+0xc] ;  /* 0x00000c0404087981 */ /* 0x020168000c1e1900 */
[----:B--2---:R0:W-:Y:S01]  /*03f0*/  STS [R0], R11 ;  /* 0x0000000b00007388 */ /* 0x0041e20000000800 */
[----:B------:R-:W-:Y:S06]  /*0400*/  BAR.SYNC.DEFER_BLOCKING 0x0 ;  /* 0x0000000000007b1d */ /* 0x000fec0000010000 */
[----:B------:R-:W-:Y:S05]  /*0410*/  @!P1 BRA `(.L_x_3) ;  /* 0x00000000002c9947 */ /* 0x000fea0003800000 */
[----:B------:R-:W1:Y:S01]  /*0420*/  LDS R15, [R0+-0x48] ;  /* 0xffffb800000f7984 */ /* 0x000e620000000800 */
[----:B-----5:R-:W-:-:S03]  /*0430*/  FADD R8, R8, R9 ;  /* 0x0000000908087221 */ /* 0x020fc60000000000 */
[----:B------:R-:W2:Y:S04]  /*0440*/  LDS R17, [R0+0x48] ;  /* 0x0000480000117984 */ /* 0x000ea80000000800 */
[----:B------:R-:W3:Y:S04]  /*0450*/  LDS R19, [R0+-0x4] ;  /* 0xfffffc0000137984 */ /* 0x000ee80000000800 */
[----:B------:R-:W4:Y:S01]  /*0460*/  LDS R21, [R0+0x4] ;  /* 0x0000040000157984 */ /* 0x000f220000000800 */
[----:B-1----:R-:W-:-:S04]  /*0470*/  FADD R8, R8, R15 ;  /* 0x0000000f08087221 */ /* 0x002fc80000000000 */
[----:B--2---:R-:W-:-:S04]  /*0480*/  FADD R8, R8, R17 ;  /* 0x0000001108087221 */ /* 0x004fc80000000000 */
[----:B---3--:R-:W-:-:S04]  /*0490*/  FADD R8, R8, R19 ;  /* 0x0000001308087221 */ /* 0x008fc80000000000 */
[----:B----4-:R-:W-:-:S04]  /*04a0*/  FADD R8, R8, R21 ;  /* 0x0000001508087221 */ /* 0x010fc80000000000 */
[----:B------:R-:W-:-:S05]  /*04b0*/  FFMA R9, R11, -6, R8 ;  /* 0xc0c000000b097823 */ /* 0x000fca0000000008 */
[----:B------:R1:W-:Y:S02]  /*04c0*/  STG.E desc[UR4][R6.64+0x8], R9 ;  /* 0x0000080906007986 */ /* 0x0003e4000c101904 */
.L_x_3:
[----:B------:R-:W-:Y:S05]  /*04d0*/  BSYNC.RECONVERGENT B0 ;  /* 0x0000000000007941 */ /* 0x000fea0003800200 */
.L_x_2:
[----:B------:R-:W-:Y:S06]  /*04e0*/  BAR.SYNC.DEFER_BLOCKING 0x0 ;  /* 0x0000000000007b1d */ /* 0x000fec0000010000 */
[----:B------:R-:W2:Y:S01]  /*04f0*/  @P0 LDG.E R13, desc[UR4][R2.64+0xc] ;  /* 0x00000c04020d0981 */ /* 0x000ea2000c1e1900 */
[----:B------:R-:W-:Y:S01]  /*0500*/  BSSY.RECONVERGENT B0, `(.L_x_4) ;  /* 0x0000011000007945 */ /* 0x000fe20003800200 */
[----:B-1----:R-:W-:Y:S02]  /*0510*/  MOV R9, RZ ;  /* 0x000000ff00097202 */ /* 0x002fe40000000f00 */
[----:B-----5:R1:W5:Y:S04]  /*0520*/  LDG.E R8, desc[UR4][R4.64+0x10] ;  /* 0x0000100404087981 */ /* 0x020368000c1e1900 */
[----:B--2---:R1:W-:Y:S01]  /*0530*/  STS [R0], R13 ;  /* 0x0000000d00007388 */ /* 0x0043e20000000800 */
[----:B------:R-:W-:Y:S06]  /*0540*/  BAR.SYNC.DEFER_BLOCKING 0x0 ;  /* 0x0000000000007b1d */ /* 0x000fec0000010000 */
[----:B------:R-:W-:Y:S05]  /*0550*/  @!P1 BRA `(.L_x_5) ;  /* 0x00000000002c9947 */ /* 0x000fea0003800000 */
[----:B------:R-:W2:Y:S01]  /*0560*/  LDS R15, [R0+-0x48] ;  /* 0xffffb800000f7984 */ /* 0x000ea20000000800 */
[----:B-----5:R-:W-:-:S03]  /*0570*/  FADD R8, R8, R11 ;  /* 0x0000000b08087221 */ /* 0x020fc60000000000 */
[----:B------:R-:W3:Y:S04]  /*0580*/  LDS R17, [R0+0x48] ;  /* 0x0000480000117984 */ /* 0x000ee80000000800 */
[----:B------:R-:W4:Y:S04]  /*0590*/  LDS R19, [R0+-0x4] ;  /* 0xfffffc0000137984 */ /* 0x000f280000000800 */
[----:B------:R-:W0:Y:S01]  /*05a0*/  LDS R21, [R0+0x4] ;  /* 0x0000040000157984 */ /* 0x000e220000000800 */
[----:B--2---:R-:W-:-:S04]  /*05b0*/  FADD R8, R8, R15 ;  /* 0x0000000f08087221 */ /* 0x004fc80000000000 */
[----:B---3--:R-:W-:-:S04]  /*05c0*/  FADD R8, R8, R17 ;  /* 0x0000001108087221 */ /* 0x008fc80000000000 */
[----:B----4-:R-:W-:-:S04]  /*05d0*/  FADD R8, R8, R19 ;  /* 0x0000001308087221 */ /* 0x010fc80000000000 */
[----:B0-----:R-:W-:-:S04]  /*05e0*/  FADD R8, R8, R21 ;  /* 0x0000001508087221 */ /* 0x001fc80000000000 */
[----:B------:R-:W-:-:S05]  /*05f0*/  FFMA R11, R13, -6, R8 ;  /* 0xc0c000000d0b7823 */ /* 0x000fca0000000008 */
[----:B------:R2:W-:Y:S02]  /*0600*/  STG.E desc[UR4][R6.64+0xc], R11 ;  /* 0x00000c0b06007986 */ /* 0x0005e4000c101904 */
.L_x_5:
[----:B------:R-:W-:Y:S05]  /*0610*/  BSYNC.RECONVERGENT B0 ;  /* 0x0000000000007941 */ /* 0x000fea0003800200 */
.L_x_4:
[----:B------:R-:W-:Y:S06]  /*0620*/  BAR.SYNC.DEFER_BLOCKING 0x0 ;  /* 0x0000000000007b1d */ /* 0x000fec0000010000 */
[----:B------:R-:W3:Y:S01]  /*0630*/  @P0 LDG.E R9, desc[UR4][R2.64+0x10] ;  /* 0x0000100402090981 */ /* 0x000ee2000c1e1900 */
[----:B------:R-:W-:Y:S01]  /*0640*/  BSSY.RECONVERGENT B0, `(.L_x_6) ;  /* 0x0000011000007945 */ /* 0x000fe20003800200 */
[----:B0-2---:R-:W-:Y:S02]  /*0650*/  HFMA2 R11, -RZ, RZ, 0, 0 ;  /* 0x00000000ff0b7431 */ /* 0x005fe400000001ff */
[----:B-----5:R0:W5:Y:S04]  /*0660*/  LDG.E R8, desc[UR4][R4.64+0x14] ;  /* 0x0000140404087981 */ /* 0x020168000c1e1900 */
[----:B---3--:R0:W-:Y:S01]  /*0670*/  STS [R0], R9 ;  /* 0x0000000900007388 */ /* 0x0081e20000000800 */
[----:B------:R-:W-:Y:S06]  /*0680*/  BAR.SYNC.DEFER_BLOCKING 0x0 ;  /* 0x0000000000007b1d */ /* 0x000fec0000010000 */
[----:B------:R-:W-:Y:S05]  /*0690*/  @!P1 BRA `(.L_x_7) ;  /* 0x00000000002c9947 */ /* 0x000fea0003800000 */
[----:B------:R-:W2:Y:S01]  /*06a0*/  LDS R15, [R0+-0x48] ;  /* 0xffffb800000f7984 */ /* 0x000ea20000000800 */
[----:B-----5:R-:W-:-:S03]  /*06b0*/  FADD R8, R8, R13 ;  /* 0x0000000d08087221 */ /* 0x020fc60000000000 */
[----:B------:R-:W3:Y:S04]  /*06c0*/  LDS R17, [R0+0x48] ;  /* 0x0000480000117984 */ /* 0x000ee80000000800 */
[----:B------:R-:W4:Y:S04]  /*06d0*/  LDS R19, [R0+-0x4] ;  /* 0xfffffc0000137984 */ /* 0x000f280000000800 */
[----:B------:R-:W1:Y:S01]  /*06e0*/  LDS R21, [R0+0x4] ;  /* 0x0000040000157984 */ /* 0x000e620000000800 */
[----:B--2---:R-:W-:-:S04]  /*06f0*/  FADD R8, R8, R15 ;  /* 0x0000000f08087221 */ /* 0x004fc80000000000 */
[----:B---3--:R-:W-:-:S04]  /*0700*/  FADD R8, R8, R17 ;  /* 0x0000001108087221 */ /* 0x008fc80000000000 */
[----:B----4-:R-:W-:-:S04]  /*0710*/  FADD R8, R8, R19 ;  /* 0x0000001308087221 */ /* 0x010fc80000000000 */
[----:B-1----:R-:W-:-:S04]  /*0720*/  FADD R8, R8, R21 ;  /* 0x0000001508087221 */ /* 0x002fc80000000000 */
[----:B------:R-:W-:-:S05]  /*0730*/  FFMA R13, R9, -6, R8 ;  /* 0xc0c00000090d7823 */ /* 0x000fca0000000008 */
[----:B------:R2:W-:Y:S02]  /*0740*/  STG.E desc[UR4][R6.64+0x10], R13 ;  /* 0x0000100d06007986 */ /* 0x0005e4000c101904 */
.L_x_7:
[----:B------:R-:W-:Y:S05]  /*0750*/  BSYNC.RECONVERGENT B0 ;  /* 0x0000000000007941 */ /* 0x000fea0003800200 */
.L_x_6:
[----:B------:R-:W-:Y:S06]  /*0760*/  BAR.SYNC.DEFER_BLOCKING 0x0 ;  /* 0x0000000000007b1d */ /* 0x000fec0000010000 */
[----:B------:R-:W3:Y:S01]  /*0770*/  @P0 LDG.E R11, desc[UR4][R2.64+0x14] ;  /* 0x00001404020b0981 */ /* 0x000ee2000c1e1900 */
[----:B------:R-:W-:Y:S01]  /*0780*/  BSSY.RECONVERGENT B0, `(.L_x_8) ;  /* 0x0000011000007945 */ /* 0x000fe20003800200 */
[----:B-12---:R-:W-:Y:S02]  /*0790*/  MOV R13, RZ ;  /* 0x000000ff000d7202 */ /* 0x006fe40000000f00 */
        /* <DEDUP_REMOVED lines=15> */
.L_x_9:
[----:B------:R-:W-:Y:S05]  /*0890*/  BSYNC.RECONVERGENT B0 ;  /* 0x0000000000007941 */ /* 0x000fea0003800200 */
.L_x_8:
        /* <DEDUP_REMOVED lines=19> */
.L_x_11:
[----:B------:R-:W-:Y:S05]  /*09d0*/  BSYNC.RECONVERGENT B0 ;  /* 0x0000000000007941 */ /* 0x000fea0003800200 */
.L_x_10:
        /* <DEDUP_REMOVED lines=19> */
.L_x_13:
[----:B------:R-:W-:Y:S05]  /*0b10*/  BSYNC.RECONVERGENT B0 ;  /* 0x0000000000007941 */ /* 0x000fea0003800200 */
.L_x_12:
[----:B------:R-:W-:Y:S06]  /*0b20*/  BAR.SYNC.DEFER_BLOCKING 0x0 ;  /* 0x0000000000007b1d */ /* 0x000fec0000010000 */
[----:B------:R-:W3:Y:S01]  /*0b30*/  @P0 LDG.E R11, desc[UR4][R2.64+0x20] ;  /* 0x00002004020b0981 */ /* 0x000ee2000c1e1900 */
[----:B------:R-:W-:Y:S01]  /*0b40*/  BSSY.RECONVERGENT B0, `(.L_x_14) ;  /* 0x0000011000007945 */ /* 0x000fe20003800200 */
[----:B------:R-:W-:Y:S02]  /*0b50*/  HFMA2 R19, -RZ, RZ, 0, 0 ;  /* 0x00000000ff137431 */ /* 0x000fe400000001ff */
[----:B01----:R0:W5:Y:S04]  /*0b60*/  LDG.E R4, desc[UR4][R4.64+0x24] ;  /* 0x0000240404047981 */ /* 0x003168000c1e1900 */
[----:B---3--:R0:W-:Y:S01]  /*0b70*/  STS [R0], R11 ;  /* 0x0000000b00007388 */ /* 0x0081e20000000800 */
[----:B------:R-:W-:Y:S06]  /*0b80*/  BAR.SYNC.DEFER_BLOCKING 0x0 ;  /* 0x0000000000007b1d */ /* 0x000fec0000010000 */
[----:B------:R-:W-:Y:S05]  /*0b90*/  @!P1 BRA `(.L_x_15) ;  /* 0x00000000002c9947 */ /* 0x000fea0003800000 */
[----:B0-----:R-:W0:Y:S01]  /*0ba0*/  LDS R5, [R0+-0x48] ;  /* 0xffffb80000057984 */ /* 0x001e220000000800 */
[----:B-----5:R-:W-:-:S03]  /*0bb0*/  FADD R4, R4, R9 ;  /* 0x0000000904047221 */ /* 0x020fc60000000000 */
[----:B--2---:R-:W1:Y:S04]  /*0bc0*/  LDS R13, [R0+0x48] ;  /* 0x00004800000d7984 */ /* 0x004e680000000800 */
[----:B------:R-:W2:Y:S04]  /*0bd0*/  LDS R15, [R0+-0x4] ;  /* 0xfffffc00000f7984 */ /* 0x000ea80000000800 */
[----:B------:R-:W3:Y:S01]  /*0be0*/  LDS R17, [R0+0x4] ;  /* 0x0000040000117984 */ /* 0x000ee20000000800 */
[----:B0-----:R-:W-:-:S04]  /*0bf0*/  FADD R4, R4, R5 ;  /* 0x0000000504047221 */ /* 0x001fc80000000000 */
[----:B-1----:R-:W-:-:S04]  /*0c00*/  FADD R4, R4, R13 ;  /* 0x0000000d04047221 */ /* 0x002fc80000000000 */
[----:B--2---:R-:W-:-:S04]  /*0c10*/  FADD R4, R4, R15 ;  /* 0x0000000f04047221 */ /* 0x004fc80000000000 */
[----:B---3--:R-:W-:-:S04]  /*0c20*/  FADD R4, R4, R17 ;  /* 0x0000001104047221 */ /* 0x008fc80000000000 */
[----:B------:R-:W-:-:S05]  /*0c30*/  FFMA R11, R11, -6, R4 ;  /* 0xc0c000000b0b7823 */ /* 0x000fca0000000004 */
[----:B------:R1:W-:Y:S02]  /*0c40*/  STG.E desc[UR4][R6.64+0x20], R11 ;  /* 0x0000200b06007986 */ /* 0x0003e4000c101904 */
.L_x_15:
[----:B------:R-:W-:Y:S05]  /*0c50*/  BSYNC.RECONVERGENT B0 ;  /* 0x0000000000007941 */ /* 0x000fea0003800200 */
.L_x_14:
[----:B------:R-:W-:Y:S06]  /*0c60*/  BAR.SYNC.DEFER_BLOCKING 0x0 ;  /* 0x0000000000007b1d */ /* 0x000fec0000010000 */
[----:B------:R-:W-:Y:S04]  /*0c70*/  BSSY.RECONVERGENT B0, `(.L_x_16) ;  /* 0x0000003000007945 */ /* 0x000fe80003800200 */
[----:B------:R-:W-:Y:S05]  /*0c80*/  @!P0 BRA `(.L_x_17) ;  /* 0x0000000000048947 */ /* 0x000fea0003800000 */
[----:B------:R3:W5:Y:S02]  /*0c90*/  LDG.E R19, desc[UR4][R2.64+0x24] ;  /* 0x0000240402137981 */ /* 0x000764000c1e1900 */
.L_x_17:
[----:B------:R-:W-:Y:S05]  /*0ca0*/  BSYNC.RECONVERGENT B0 ;  /* 0x0000000000007941 */ /* 0x000fea0003800200 */
.L_x_16:
[----:B-----5:R-:W-:Y:S01]  /*0cb0*/  STS [R0], R19 ;  /* 0x0000001300007388 */ /* 0x020fe20000000800 */
[----:B------:R-:W-:Y:S08]  /*0cc0*/  BAR.SYNC.DEFER_BLOCKING 0x0 ;  /* 0x0000000000007b1d */ /* 0x000ff00000010000 */
[----:B------:R-:W-:Y:S06]  /*0cd0*/  BAR.SYNC.DEFER_BLOCKING 0x0 ;  /* 0x0000000000007b1d */ /* 0x000fec0000010000 */
[----:B------:R-:W-:Y:S05]  /*0ce0*/  EXIT ;  /* 0x000000000000794d */ /* 0x000fea0003800000 */
.L_x_18:
[----:B------:R-:W-:-:S00]  /*0cf0*/  BRA `(.L_x_18) ;  /* 0xfffffffc00fc7947 */ /* 0x000fc0000383ffff */
[----:B------:R-:W-:-:S00]  /*0d00*/  NOP ;  /* 0x0000000000007918 */ /* 0x000fc00000000000 */
[----:B------:R-:W-:-:S00]  /*0d10*/  NOP ;  /* 0x0000000000007918 */ /* 0x000fc00000000000 */
[----:B------:R-:W-:-:S00]  /*0d20*/  NOP ;  /* 0x0000000000007918 */ /* 0x000fc00000000000 */
[----:B------:R-:W-:-:S00]  /*0d30*/  NOP ;  /* 0x0000000000007918 */ /* 0x000fc00000000000 */
[----:B------:R-:W-:-:S00]  /*0d40*/  NOP ;  /* 0x0000000000007918 */ /* 0x000fc00000000000 */
[----:B------:R-:W-:-:S00]  /*0d50*/  NOP ;  /* 0x0000000000007918 */ /* 0x000fc00000000000 */
[----:B------:R-:W-:-:S00]  /*0d60*/  NOP ;  /* 0x0000000000007918 */ /* 0x000fc00000000000 */
[----:B------:R-:W-:-:S00]  /*0d70*/  NOP ;  /* 0x0000000000007918 */ /* 0x000fc00000000000 */
.L_x_19:


//--------------------- .nv.shared._Z11stencilScanPfS_ --------------------------
	.section	.nv.shared._Z11stencilScanPfS_,"aw",@nobits
	.sectionflags	@""
	.align	4
.nv.shared._Z11stencilScanPfS_:
	.zero		2320


//--------------------- .nv.shared.reserved.0     --------------------------
	.section	.nv.shared.reserved.0,"aw",@nobits
	.weak		__nv_reservedSMEM_offset_0_alias
	.size		__nv_reservedSMEM_offset_0_alias, 0, 64
	.other		__nv_reservedSMEM_offset_0_alias,@"STO_CUDA_RESERVED_SHARED STV_DEFAULT"
__nv_reservedSMEM_offset_0_alias:
	.zero		0
	.zero		64


//--------------------- .nv.constant0._Z11stencilScanPfS_ --------------------------
	.section	.nv.constant0._Z11stencilScanPfS_,"a",@progbits
	.sectionflags	@""
	.align	4
.nv.constant0._Z11stencilScanPfS_:
	.zero		912


//--------------------- SYMBOLS --------------------------

	.type		.nv.reservedSmem.offset0,@object
	.size		.nv.reservedSmem.offset0,0x4
	.type		.nv.reservedSmem.cap,@object
	.size		.nv.reservedSmem.cap,0x4
